//
// Generated by NVIDIA NVVM Compiler
//
// Compiler Build ID: CL-36424714
// Cuda compilation tools, release 13.0, V13.0.88
// Based on NVVM 20.0.0
//

.version 9.0
.target sm_100
.address_size 64

	// .globl	_Z3addmPfS_S_

.visible .entry _Z3addmPfS_S_(
	.param .u64 _Z3addmPfS_S__param_0,
	.param .u64 .ptr .align 1 _Z3addmPfS_S__param_1,
	.param .u64 .ptr .align 1 _Z3addmPfS_S__param_2,
	.param .u64 .ptr .align 1 _Z3addmPfS_S__param_3
)
{
	.reg .pred 	%p<10>;
	.reg .b32 	%f<88>;
	.reg .b64 	%rd<60>;

	ld.param.u64 	%rd35, [_Z3addmPfS_S__param_0];
	ld.param.u64 	%rd36, [_Z3addmPfS_S__param_1];
	ld.param.u64 	%rd37, [_Z3addmPfS_S__param_2];
	ld.param.u64 	%rd38, [_Z3addmPfS_S__param_3];
	cvta.to.global.u64 	%rd1, %rd38;
	cvta.to.global.u64 	%rd2, %rd37;
	cvta.to.global.u64 	%rd3, %rd36;
	setp.eq.s64 	%p1, %rd35, 0;
	@%p1 bra 	$L__BB0_13;
	and.b64  	%rd4, %rd35, 15;
	setp.lt.u64 	%p2, %rd35, 16;
	mov.b64 	%rd54, 0;
	@%p2 bra 	$L__BB0_4;
	and.b64  	%rd54, %rd35, -16;
	add.s64 	%rd51, %rd3, 32;
	add.s64 	%rd50, %rd2, 32;
	add.s64 	%rd49, %rd1, 32;
	mov.u64 	%rd52, %rd54;
$L__BB0_3:
	.pragma "nounroll";
	ld.global.f32 	%f1, [%rd51+-32];
	ld.global.f32 	%f2, [%rd50+-32];
	add.f32 	%f3, %f1, %f2;
	st.global.f32 	[%rd49+-32], %f3;
	ld.global.f32 	%f4, [%rd51+-28];
	ld.global.f32 	%f5, [%rd50+-28];
	add.f32 	%f6, %f4, %f5;
	st.global.f32 	[%rd49+-28], %f6;
	ld.global.f32 	%f7, [%rd51+-24];
	ld.global.f32 	%f8, [%rd50+-24];
	add.f32 	%f9, %f7, %f8;
	st.global.f32 	[%rd49+-24], %f9;
	ld.global.f32 	%f10, [%rd51+-20];
	ld.global.f32 	%f11, [%rd50+-20];
	add.f32 	%f12, %f10, %f11;
	st.global.f32 	[%rd49+-20], %f12;
	ld.global.f32 	%f13, [%rd51+-16];
	ld.global.f32 	%f14, [%rd50+-16];
	add.f32 	%f15, %f13, %f14;
	st.global.f32 	[%rd49+-16], %f15;
	ld.global.f32 	%f16, [%rd51+-12];
	ld.global.f32 	%f17, [%rd50+-12];
	add.f32 	%f18, %f16, %f17;
	st.global.f32 	[%rd49+-12], %f18;
	ld.global.f32 	%f19, [%rd51+-8];
	ld.global.f32 	%f20, [%rd50+-8];
	add.f32 	%f21, %f19, %f20;
	st.global.f32 	[%rd49+-8], %f21;
	ld.global.f32 	%f22, [%rd51+-4];
	ld.global.f32 	%f23, [%rd50+-4];
	add.f32 	%f24, %f22, %f23;
	st.global.f32 	[%rd49+-4], %f24;
	ld.global.f32 	%f25, [%rd51];
	ld.global.f32 	%f26, [%rd50];
	add.f32 	%f27, %f25, %f26;
	st.global.f32 	[%rd49], %f27;
	ld.global.f32 	%f28, [%rd51+4];
	ld.global.f32 	%f29, [%rd50+4];
	add.f32 	%f30, %f28, %f29;
	st.global.f32 	[%rd49+4], %f30;
	ld.global.f32 	%f31, [%rd51+8];
	ld.global.f32 	%f32, [%rd50+8];
	add.f32 	%f33, %f31, %f32;
	st.global.f32 	[%rd49+8], %f33;
	ld.global.f32 	%f34, [%rd51+12];
	ld.global.f32 	%f35, [%rd50+12];
	add.f32 	%f36, %f34, %f35;
	st.global.f32 	[%rd49+12], %f36;
	ld.global.f32 	%f37, [%rd51+16];
	ld.global.f32 	%f38, [%rd50+16];
	add.f32 	%f39, %f37, %f38;
	st.global.f32 	[%rd49+16], %f39;
	ld.global.f32 	%f40, [%rd51+20];
	ld.global.f32 	%f41, [%rd50+20];
	add.f32 	%f42, %f40, %f41;
	st.global.f32 	[%rd49+20], %f42;
	ld.global.f32 	%f43, [%rd51+24];
	ld.global.f32 	%f44, [%rd50+24];
	add.f32 	%f45, %f43, %f44;
	st.global.f32 	[%rd49+24], %f45;
	ld.global.f32 	%f46, [%rd51+28];
	ld.global.f32 	%f47, [%rd50+28];
	add.f32 	%f48, %f46, %f47;
	st.global.f32 	[%rd49+28], %f48;
	add.s64 	%rd52, %rd52, -16;
	add.s64 	%rd51, %rd51, 64;
	add.s64 	%rd50, %rd50, 64;
	add.s64 	%rd49, %rd49, 64;
	setp.ne.s64 	%p3, %rd52, 0;
	@%p3 bra 	$L__BB0_3;
$L__BB0_4:
	setp.eq.s64 	%p4, %rd4, 0;
	@%p4 bra 	$L__BB0_13;
	and.b64  	%rd18, %rd35, 7;
	setp.lt.u64 	%p5, %rd4, 8;
	@%p5 bra 	$L__BB0_7;
	shl.b64 	%rd40, %rd54, 2;
	add.s64 	%rd41, %rd3, %rd40;
	ld.global.f32 	%f49, [%rd41];
	add.s64 	%rd42, %rd2, %rd40;
	ld.global.f32 	%f50, [%rd42];
	add.f32 	%f51, %f49, %f50;
	add.s64 	%rd43, %rd1, %rd40;
	st.global.f32 	[%rd43], %f51;
	ld.global.f32 	%f52, [%rd41+4];
	ld.global.f32 	%f53, [%rd42+4];
	add.f32 	%f54, %f52, %f53;
	st.global.f32 	[%rd43+4], %f54;
	ld.global.f32 	%f55, [%rd41+8];
	ld.global.f32 	%f56, [%rd42+8];
	add.f32 	%f57, %f55, %f56;
	st.global.f32 	[%rd43+8], %f57;
	ld.global.f32 	%f58, [%rd41+12];
	ld.global.f32 	%f59, [%rd42+12];
	add.f32 	%f60, %f58, %f59;
	st.global.f32 	[%rd43+12], %f60;
	ld.global.f32 	%f61, [%rd41+16];
	ld.global.f32 	%f62, [%rd42+16];
	add.f32 	%f63, %f61, %f62;
	st.global.f32 	[%rd43+16], %f63;
	ld.global.f32 	%f64, [%rd41+20];
	ld.global.f32 	%f65, [%rd42+20];
	add.f32 	%f66, %f64, %f65;
	st.global.f32 	[%rd43+20], %f66;
	ld.global.f32 	%f67, [%rd41+24];
	ld.global.f32 	%f68, [%rd42+24];
	add.f32 	%f69, %f67, %f68;
	st.global.f32 	[%rd43+24], %f69;
	ld.global.f32 	%f70, [%rd41+28];
	ld.global.f32 	%f71, [%rd42+28];
	add.f32 	%f72, %f70, %f71;
	st.global.f32 	[%rd43+28], %f72;
	add.s64 	%rd54, %rd54, 8;
$L__BB0_7:
	setp.eq.s64 	%p6, %rd18, 0;
	@%p6 bra 	$L__BB0_13;
	and.b64  	%rd56, %rd35, 3;
	setp.lt.u64 	%p7, %rd18, 4;
	@%p7 bra 	$L__BB0_10;
	shl.b64 	%rd44, %rd54, 2;
	add.s64 	%rd45, %rd3, %rd44;
	ld.global.f32 	%f73, [%rd45];
	add.s64 	%rd46, %rd2, %rd44;
	ld.global.f32 	%f74, [%rd46];
	add.f32 	%f75, %f73, %f74;
	add.s64 	%rd47, %rd1, %rd44;
	st.global.f32 	[%rd47], %f75;
	ld.global.f32 	%f76, [%rd45+4];
	ld.global.f32 	%f77, [%rd46+4];
	add.f32 	%f78, %f76, %f77;
	st.global.f32 	[%rd47+4], %f78;
	ld.global.f32 	%f79, [%rd45+8];
	ld.global.f32 	%f80, [%rd46+8];
	add.f32 	%f81, %f79, %f80;
	st.global.f32 	[%rd47+8], %f81;
	ld.global.f32 	%f82, [%rd45+12];
	ld.global.f32 	%f83, [%rd46+12];
	add.f32 	%f84, %f82, %f83;
	st.global.f32 	[%rd47+12], %f84;
	add.s64 	%rd54, %rd54, 4;
$L__BB0_10:
	setp.eq.s64 	%p8, %rd56, 0;
	@%p8 bra 	$L__BB0_13;
	shl.b64 	%rd48, %rd54, 2;
	add.s64 	%rd59, %rd1, %rd48;
	add.s64 	%rd58, %rd2, %rd48;
	add.s64 	%rd57, %rd3, %rd48;
$L__BB0_12:
	.pragma "nounroll";
	ld.global.f32 	%f85, [%rd57];
	ld.global.f32 	%f86, [%rd58];
	add.f32 	%f87, %f85, %f86;
	st.global.f32 	[%rd59], %f87;
	add.s64 	%rd59, %rd59, 4;
	add.s64 	%rd58, %rd58, 4;
	add.s64 	%rd57, %rd57, 4;
	add.s64 	%rd56, %rd56, -1;
	setp.ne.s64 	%p9, %rd56, 0;
	@%p9 bra 	$L__BB0_12;
$L__BB0_13:
	ret;

}


// ===== COMPILED SASS (sm_100) =====

	.target	sm_100

	.elftype	@"ET_EXEC"


//--------------------- .note.nv.tkinfo           --------------------------
	.section	.note.nv.tkinfo,"",@"SHT_NOTE"
	.sectionflags	@"SHF_NOTE_NV_TKINFO"
	.tkinfo
        /*0018*/ 	.word	0x00000002
        /*0030*/ 	.string	""
        /*0030*/ 	.string	"ptxas"
        /*0030*/ 	.string	"Cuda compilation tools, release 13.0, V13.0.88"
        /*0030*/ 	.string	"Build cuda_13.0.r13.0/compiler.36424714_0"
        /*0030*/ 	.string	"-arch sm_100 -m 64 "



//--------------------- .note.nv.cuinfo           --------------------------
	.section	.note.nv.cuinfo,"",@"SHT_NOTE"
	.sectionflags	@"SHF_NOTE_NV_CUINFO"
        /*0018*/ 	.short	0x0002
        /*001a*/ 	.short	0x0064
        /*001c*/ 	.short	0x0082
	.zero		2


//--------------------- .nv.info                  --------------------------
	.section	.nv.info,"",@"SHT_CUDA_INFO"
	.align	4


	//----- nvinfo : EIATTR_REGCOUNT
	.align		4
        /*0000*/ 	.byte	0x04, 0x2f
        /*0002*/ 	.short	(.L_1 - .L_0)
	.align		4
.L_0:
        /*0004*/ 	.word	index@(_Z3addmPfS_S_)
        /*0008*/ 	.word	0x00000012


	//----- nvinfo : EIATTR_FRAME_SIZE
	.align		4
.L_1:
        /*000c*/ 	.byte	0x04, 0x11
        /*000e*/ 	.short	(.L_3 - .L_2)
	.align		4
.L_2:
        /*0010*/ 	.word	index@(_Z3addmPfS_S_)
        /*0014*/ 	.word	0x00000000


	//----- nvinfo : EIATTR_MIN_STACK_SIZE
	.align		4
.L_3:
        /*0018*/ 	.byte	0x04, 0x12
        /*001a*/ 	.short	(.L_5 - .L_4)
	.align		4
.L_4:
        /*001c*/ 	.word	index@(_Z3addmPfS_S_)
        /*0020*/ 	.word	0x00000000
.L_5:


//--------------------- .nv.compat                --------------------------
	.section	.nv.compat,"",@"SHT_CUDA_COMPAT_INFO"
	.align	4
        /*0000*/ 	.byte	0x02, 0x09, 0x00, 0x00, 0x02, 0x02, 0x01, 0x00, 0x02, 0x05, 0x05, 0x00, 0x03, 0x07, 0x01, 0x01
        /*0010*/ 	.byte	0x02, 0x03, 0x00, 0x00, 0x02, 0x06, 0x01, 0x00, 0x04, 0x0b, 0x08, 0x00, 0x09, 0x00, 0x00, 0x00
        /*0020*/ 	.byte	0x00, 0x00, 0x00, 0x00


//--------------------- .nv.info._Z3addmPfS_S_    --------------------------
	.section	.nv.info._Z3addmPfS_S_,"",@"SHT_CUDA_INFO"
	.sectionflags	@""
	.align	4


	//----- nvinfo : EIATTR_CUDA_API_VERSION
	.align		4
        /*0000*/ 	.byte	0x04, 0x37
        /*0002*/ 	.short	(.L_7 - .L_6)
.L_6:
        /*0004*/ 	.word	0x00000082


	//----- nvinfo : EIATTR_KPARAM_INFO
	.align		4
.L_7:
        /*0008*/ 	.byte	0x04, 0x17
        /*000a*/ 	.short	(.L_9 - .L_8)
.L_8:
        /*000c*/ 	.word	0x00000000
        /*0010*/ 	.short	0x0003
        /*0012*/ 	.short	0x0018
        /*0014*/ 	.byte	0x00, 0xf5, 0x21, 0x00


	//----- nvinfo : EIATTR_KPARAM_INFO
	.align		4
.L_9:
        /*0018*/ 	.byte	0x04, 0x17
        /*001a*/ 	.short	(.L_11 - .L_10)
.L_10:
        /*001c*/ 	.word	0x00000000
        /*0020*/ 	.short	0x0002
        /*0022*/ 	.short	0x0010
        /*0024*/ 	.byte	0x00, 0xf5, 0x21, 0x00


	//----- nvinfo : EIATTR_KPARAM_INFO
	.align		4
.L_11:
        /*0028*/ 	.byte	0x04, 0x17
        /*002a*/ 	.short	(.L_13 - .L_12)
.L_12:
        /*002c*/ 	.word	0x00000000
        /*0030*/ 	.short	0x0001
        /*0032*/ 	.short	0x0008
        /*0034*/ 	.byte	0x00, 0xf5, 0x21, 0x00


	//----- nvinfo : EIATTR_KPARAM_INFO
	.align		4
.L_13:
        /*0038*/ 	.byte	0x04, 0x17
        /*003a*/ 	.short	(.L_15 - .L_14)
.L_14:
        /*003c*/ 	.word	0x00000000
        /*0040*/ 	.short	0x0000
        /*0042*/ 	.short	0x0000
        /*0044*/ 	.byte	0x00, 0xf0, 0x21, 0x00


	//----- nvinfo : EIATTR_SPARSE_MMA_MASK
	.align		4
.L_15:
        /*0048*/ 	.byte	0x03, 0x50
        /*004a*/ 	.short	0x0000


	//----- nvinfo : EIATTR_MAXREG_COUNT
	.align		4
        /*004c*/ 	.byte	0x03, 0x1b
        /*004e*/ 	.short	0x00ff


	//----- nvinfo : EIATTR_MERCURY_ISA_VERSION
	.align		4
        /*0050*/ 	.byte	0x03, 0x5f
        /*0052*/ 	.short	0x0101


	//----- nvinfo : EIATTR_VRC_CTA_INIT_COUNT
	.align		4
        /*0054*/ 	.byte	0x02, 0x4a
	.zero		1
	.zero		1


	//----- nvinfo : EIATTR_EXIT_INSTR_OFFSETS
	.align		4
        /*0058*/ 	.byte	0x04, 0x1c
        /*005a*/ 	.short	(.L_17 - .L_16)


	//   ....[0]....
.L_16:
        /*005c*/ 	.word	0x00000040


	//   ....[1]....
        /*0060*/ 	.word	0x000006d0


	//   ....[2]....
        /*0064*/ 	.word	0x00000a60


	//   ....[3]....
        /*0068*/ 	.word	0x00000d00


	//   ....[4]....
        /*006c*/ 	.word	0x00000f00


	//----- nvinfo : EIATTR_CBANK_PARAM_SIZE
	.align		4
.L_17:
        /*0070*/ 	.byte	0x03, 0x19
        /*0072*/ 	.short	0x0020


	//----- nvinfo : EIATTR_PARAM_CBANK
	.align		4
        /*0074*/ 	.byte	0x04, 0x0a
        /*0076*/ 	.short	(.L_19 - .L_18)
	.align		4
.L_18:
        /*0078*/ 	.word	index@(.nv.constant0._Z3addmPfS_S_)
        /*007c*/ 	.short	0x0380
        /*007e*/ 	.short	0x0020


	//----- nvinfo : EIATTR_SW_WAR
	.align		4
.L_19:
        /*0080*/ 	.byte	0x04, 0x36
        /*0082*/ 	.short	(.L_21 - .L_20)
.L_20:
        /*0084*/ 	.word	0x00000008
.L_21:


//--------------------- .nv.callgraph             --------------------------
	.section	.nv.callgraph,"",@"SHT_CUDA_CALLGRAPH"
	.align	4
	.sectionentsize	8
	.align		4
        /*0000*/ 	.word	0x00000000
	.align		4
        /*0004*/ 	.word	0xffffffff
	.align		4
        /*0008*/ 	.word	0x00000000
	.align		4
        /*000c*/ 	.word	0xfffffffe
	.align		4
        /*0010*/ 	.word	0x00000000
	.align		4
        /*0014*/ 	.word	0xfffffffd
	.align		4
        /*0018*/ 	.word	0x00000000
	.align		4
        /*001c*/ 	.word	0xfffffffc


//--------------------- .text._Z3addmPfS_S_       --------------------------
	.section	.text._Z3addmPfS_S_,"ax",@progbits
	.align	128
        .global         _Z3addmPfS_S_
        .type           _Z3addmPfS_S_,@function
        .size           _Z3addmPfS_S_,(.L_x_6 - _Z3addmPfS_S_)
        .other          _Z3addmPfS_S_,@"STO_CUDA_ENTRY STV_DEFAULT"
_Z3addmPfS_S_:
.text._Z3addmPfS_S_:
[----:B------:R-:W-:Y:S01]  /*0000*/  LDC R1, c[0x0][0x37c] ;  /* 0x0000df00ff017b82 */ /* 0x000fe20000000800 */
[----:B------:R-:W0:Y:S02]  /*0010*/  LDCU.64 UR12, c[0x0][0x380] ;  /* 0x00007000ff0c77ac */ /* 0x000e240008000a00 */
[----:B0-----:R-:W-:-:S04]  /*0020*/  ISETP.NE.U32.AND P0, PT, RZ, UR12, PT ;  /* 0x0000000cff007c0c */ /* 0x001fc8000bf05070 */
[----:B------:R-:W-:-:S13]  /*0030*/  ISETP.NE.AND.EX P0, PT, RZ, UR13, PT, P0 ;  /* 0x0000000dff007c0c */ /* 0x000fda000bf05300 */
[----:B------:R-:W-:Y:S05]  /*0040*/  @!P0 EXIT ;  /* 0x000000000000894d */ /* 0x000fea0003800000 */
[----:B------:R-:W-:Y:S02]  /*0050*/  UISETP.GE.U32.AND UP0, UPT, UR12, 0x10, UPT ;  /* 0x000000100c00788c */ /* 0x000fe4000bf06070 */
[----:B------:R-:W-:Y:S02]  /*0060*/  ULOP3.LUT UR20, UR12, 0xf, URZ, 0xc0, !UPT ;  /* 0x0000000f0c147892 */ /* 0x000fe4000f8ec0ff */
[----:B------:R-:W-:Y:S01]  /*0070*/  UISETP.GE.U32.AND.EX UP0, UPT, UR13, URZ, UPT, UP0 ;  /* 0x000000ff0d00728c */ /* 0x000fe2000bf06100 */
[----:B------:R-:W-:Y:S01]  /*0080*/  UMOV UR5, URZ ;  /* 0x000000ff00057c82 */ /* 0x000fe20008000000 */
[----:B------:R-:W-:Y:S02]  /*0090*/  UMOV UR6, URZ ;  /* 0x000000ff00067c82 */ /* 0x000fe40008000000 */
[----:B------:R-:W-:Y:S01]  /*00a0*/  ISETP.NE.U32.AND P0, PT, RZ, UR20, PT ;  /* 0x00000014ff007c0c */ /* 0x000fe2000bf05070 */
[----:B------:R-:W0:Y:S03]  /*00b0*/  LDCU.64 UR14, c[0x0][0x358] ;  /* 0x00006b00ff0e77ac */ /* 0x000e260008000a00 */
[----:B------:R-:W-:Y:S01]  /*00c0*/  ISETP.NE.AND.EX P0, PT, RZ, RZ, PT, P0 ;  /* 0x000000ffff00720c */ /* 0x000fe20003f05300 */
[----:B------:R-:W-:-:S12]  /*00d0*/  BRA.U !UP0, `(.L_x_0) ;  /* 0x00000005087c7547 */ /* 0x000fd8000b800000 */
[----:B------:R-:W1:Y:S01]  /*00e0*/  LDCU.128 UR16, c[0x0][0x390] ;  /* 0x00007200ff1077ac */ /* 0x000e620008000c00 */
[----:B------:R-:W2:Y:S01]  /*00f0*/  LDCU.64 UR10, c[0x0][0x388] ;  /* 0x00007100ff0a77ac */ /* 0x000ea20008000a00 */
[----:B------:R-:W3:Y:S01]  /*0100*/  LDCU UR6, c[0x0][0x384] ;  /* 0x00007080ff0677ac */ /* 0x000ee20008000800 */
[----:B------:R-:W-:Y:S02]  /*0110*/  ULOP3.LUT UR5, UR12, 0xfffffff0, URZ, 0xc0, !UPT ;  /* 0xfffffff00c057892 */ /* 0x000fe4000f8ec0ff */
[----:B-1----:R-:W-:Y:S02]  /*0120*/  UIADD3 UR8, UP1, UPT, UR16, 0x20, URZ ;  /* 0x0000002010087890 */ /* 0x002fe4000ff3e0ff */
[----:B------:R-:W-:Y:S02]  /*0130*/  UIADD3 UR4, UP2, UPT, UR18, 0x20, URZ ;  /* 0x0000002012047890 */ /* 0x000fe4000ff5e0ff */
[----:B--2---:R-:W-:Y:S02]  /*0140*/  UIADD3 UR10, UP0, UPT, UR10, 0x20, URZ ;  /* 0x000000200a0a7890 */ /* 0x004fe4000ff1e0ff */
[----:B------:R-:W-:Y:S01]  /*0150*/  UIADD3.X UR9, UPT, UPT, URZ, UR17, URZ, UP1, !UPT ;  /* 0x00000011ff097290 */ /* 0x000fe20008ffe4ff */
[----:B------:R-:W-:Y:S01]  /*0160*/  MOV R2, UR8 ;  /* 0x0000000800027c02 */ /* 0x000fe20008000f00 */
[----:B------:R-:W-:Y:S01]  /*0170*/  UIADD3.X UR11, UPT, UPT, URZ, UR11, URZ, UP0, !UPT ;  /* 0x0000000bff0b7290 */ /* 0x000fe200087fe4ff */
[----:B------:R-:W-:Y:S01]  /*0180*/  MOV R8, UR4 ;  /* 0x0000000400087c02 */ /* 0x000fe20008000f00 */
[----:B------:R-:W-:Y:S01]  /*0190*/  UIADD3.X UR7, UPT, UPT, URZ, UR19, URZ, UP2, !UPT ;  /* 0x00000013ff077290 */ /* 0x000fe200097fe4ff */
[----:B------:R-:W-:Y:S01]  /*01a0*/  MOV R4, UR10 ;  /* 0x0000000a00047c02 */ /* 0x000fe20008000f00 */
[----:B------:R-:W-:Y:S01]  /*01b0*/  IMAD.U32 R3, RZ, RZ, UR9 ;  /* 0x00000009ff037e24 */ /* 0x000fe2000f8e00ff */
[----:B------:R-:W-:Y:S01]  /*01c0*/  UMOV UR4, UR5 ;  /* 0x0000000500047c82 */ /* 0x000fe20008000000 */
[----:B------:R-:W-:-:S02]  /*01d0*/  MOV R5, UR11 ;  /* 0x0000000b00057c02 */ /* 0x000fc40008000f00 */
[----:B------:R-:W-:Y:S01]  /*01e0*/  MOV R11, UR7 ;  /* 0x00000007000b7c02 */ /* 0x000fe20008000f00 */
[----:B---3--:R-:W-:-:S06]  /*01f0*/  UMOV UR7, UR6 ;  /* 0x0000000600077c82 */ /* 0x008fcc0008000000 */
.L_x_1:
[----:B0-----:R-:W2:Y:S04]  /*0200*/  LDG.E R0, desc[UR14][R4.64+-0x20] ;  /* 0xffffe00e04007981 */ /* 0x001ea8000c1e1900 */
[----:B-1----:R-:W2:Y:S01]  /*0210*/  LDG.E R7, desc[UR14][R2.64+-0x20] ;  /* 0xffffe00e02077981 */ /* 0x002ea2000c1e1900 */
[----:B------:R-:W-:Y:S01]  /*0220*/  MOV R6, R8 ;  /* 0x0000000800067202 */ /* 0x000fe20000000f00 */
[----:B--2---:R-:W-:Y:S01]  /*0230*/  FADD R9, R0, R7 ;  /* 0x0000000700097221 */ /* 0x004fe20000000000 */
[----:B------:R-:W-:-:S05]  /*0240*/  MOV R7, R11 ;  /* 0x0000000b00077202 */ /* 0x000fca0000000f00 */
[----:B------:R0:W-:Y:S04]  /*0250*/  STG.E desc[UR14][R6.64+-0x20], R9 ;  /* 0xffffe00906007986 */ /* 0x0001e8000c10190e */
[----:B------:R-:W2:Y:S04]  /*0260*/  LDG.E R0, desc[UR14][R4.64+-0x1c] ;  /* 0xffffe40e04007981 */ /* 0x000ea8000c1e1900 */
[----:B------:R-:W2:Y:S02]  /*0270*/  LDG.E R11, desc[UR14][R2.64+-0x1c] ;  /* 0xffffe40e020b7981 */ /* 0x000ea4000c1e1900 */
[----:B--2---:R-:W-:-:S05]  /*0280*/  FADD R11, R0, R11 ;  /* 0x0000000b000b7221 */ /* 0x004fca0000000000 */
[----:B------:R1:W-:Y:S04]  /*0290*/  STG.E desc[UR14][R6.64+-0x1c], R11 ;  /* 0xffffe40b06007986 */ /* 0x0003e8000c10190e */
[----:B------:R-:W2:Y:S04]  /*02a0*/  LDG.E R0, desc[UR14][R4.64+-0x18] ;  /* 0xffffe80e04007981 */ /* 0x000ea8000c1e1900 */
[----:B------:R-:W2:Y:S02]  /*02b0*/  LDG.E R13, desc[UR14][R2.64+-0x18] ;  /* 0xffffe80e020d7981 */ /* 0x000ea4000c1e1900 */
[----:B--2---:R-:W-:-:S05]  /*02c0*/  FADD R13, R0, R13 ;  /* 0x0000000d000d7221 */ /* 0x004fca0000000000 */
[----:B------:R2:W-:Y:S04]  /*02d0*/  STG.E desc[UR14][R6.64+-0x18], R13 ;  /* 0xffffe80d06007986 */ /* 0x0005e8000c10190e */
[----:B------:R-:W3:Y:S04]  /*02e0*/  LDG.E R0, desc[UR14][R4.64+-0x14] ;  /* 0xffffec0e04007981 */ /* 0x000ee8000c1e1900 */
[----:B------:R-:W3:Y:S02]  /*02f0*/  LDG.E R15, desc[UR14][R2.64+-0x14] ;  /* 0xffffec0e020f7981 */ /* 0x000ee4000c1e1900 */
[----:B---3--:R-:W-:-:S05]  /*0300*/  FADD R15, R0, R15 ;  /* 0x0000000f000f7221 */ /* 0x008fca0000000000 */
[----:B------:R3:W-:Y:S04]  /*0310*/  STG.E desc[UR14][R6.64+-0x14], R15 ;  /* 0xffffec0f06007986 */ /* 0x0007e8000c10190e */
[----:B------:R-:W4:Y:S04]  /*0320*/  LDG.E R0, desc[UR14][R4.64+-0x10] ;  /* 0xfffff00e04007981 */ /* 0x000f28000c1e1900 */
[----:B0-----:R-:W4:Y:S02]  /*0330*/  LDG.E R9, desc[UR14][R2.64+-0x10] ;  /* 0xfffff00e02097981 */ /* 0x001f24000c1e1900 */
[----:B----4-:R-:W-:-:S05]  /*0340*/  FADD R9, R0, R9 ;  /* 0x0000000900097221 */ /* 0x010fca0000000000 */
[----:B------:R0:W-:Y:S04]  /*0350*/  STG.E desc[UR14][R6.64+-0x10], R9 ;  /* 0xfffff00906007986 */ /* 0x0001e8000c10190e */
[----:B------:R-:W4:Y:S04]  /*0360*/  LDG.E R0, desc[UR14][R4.64+-0xc] ;  /* 0xfffff40e04007981 */ /* 0x000f28000c1e1900 */
[----:B-1----:R-:W4:Y:S02]  /*0370*/  LDG.E R11, desc[UR14][R2.64+-0xc] ;  /* 0xfffff40e020b7981 */ /* 0x002f24000c1e1900 */
[----:B----4-:R-:W-:-:S05]  /*0380*/  FADD R11, R0, R11 ;  /* 0x0000000b000b7221 */ /* 0x010fca0000000000 */
[----:B------:R1:W-:Y:S04]  /*0390*/  STG.E desc[UR14][R6.64+-0xc], R11 ;  /* 0xfffff40b06007986 */ /* 0x0003e8000c10190e */
[----:B------:R-:W4:Y:S04]  /*03a0*/  LDG.E R0, desc[UR14][R4.64+-0x8] ;  /* 0xfffff80e04007981 */ /* 0x000f28000c1e1900 */
[----:B--2---:R-:W4:Y:S02]  /*03b0*/  LDG.E R13, desc[UR14][R2.64+-0x8] ;  /* 0xfffff80e020d7981 */ /* 0x004f24000c1e1900 */
[----:B----4-:R-:W-:-:S05]  /*03c0*/  FADD R13, R0, R13 ;  /* 0x0000000d000d7221 */ /* 0x010fca0000000000 */
[----:B------:R2:W-:Y:S04]  /*03d0*/  STG.E desc[UR14][R6.64+-0x8], R13 ;  /* 0xfffff80d06007986 */ /* 0x0005e8000c10190e */
[----:B------:R-:W4:Y:S04]  /*03e0*/  LDG.E R0, desc[UR14][R4.64+-0x4] ;  /* 0xfffffc0e04007981 */ /* 0x000f28000c1e1900 */
[----:B---3--:R-:W4:Y:S02]  /*03f0*/  LDG.E R15, desc[UR14][R2.64+-0x4] ;  /* 0xfffffc0e020f7981 */ /* 0x008f24000c1e1900 */
[----:B----4-:R-:W-:-:S05]  /*0400*/  FADD R15, R0, R15 ;  /* 0x0000000f000f7221 */ /* 0x010fca0000000000 */
        /* <DEDUP_REMOVED lines=20> */
[----:B------:R-:W-:Y:S04]  /*0550*/  STG.E desc[UR14][R6.64+0x10], R9 ;  /* 0x0000100906007986 */ /* 0x000fe8000c10190e */
        /* <DEDUP_REMOVED lines=8> */
[----:B------:R2:W4:Y:S04]  /*05e0*/  LDG.E R0, desc[UR14][R4.64+0x1c] ;  /* 0x00001c0e04007981 */ /* 0x000528000c1e1900 */
[----:B---3--:R3:W4:Y:S01]  /*05f0*/  LDG.E R15, desc[UR14][R2.64+0x1c] ;  /* 0x00001c0e020f7981 */ /* 0x008722000c1e1900 */
[----:B------:R-:W-:Y:S01]  /*0600*/  UIADD3 UR4, UP0, UPT, UR4, -0x10, URZ ;  /* 0xfffffff004047890 */ /* 0x000fe2000ff1e0ff */
[----:B------:R-:W-:-:S03]  /*0610*/  IADD3 R8, P3, PT, R6, 0x40, RZ ;  /* 0x0000004006087810 */ /* 0x000fc60007f7e0ff */
[----:B------:R-:W-:Y:S01]  /*0620*/  UIADD3.X UR7, UPT, UPT, UR7, -0x1, URZ, UP0, !UPT ;  /* 0xffffffff07077890 */ /* 0x000fe200087fe4ff */
[----:B--2---:R-:W-:Y:S01]  /*0630*/  IADD3 R4, P1, PT, R4, 0x40, RZ ;  /* 0x0000004004047810 */ /* 0x004fe20007f3e0ff */
[----:B------:R-:W-:Y:S01]  /*0640*/  UISETP.NE.U32.AND UP0, UPT, UR4, URZ, UPT ;  /* 0x000000ff0400728c */ /* 0x000fe2000bf05070 */
[----:B0-----:R-:W-:Y:S02]  /*0650*/  IADD3.X R11, PT, PT, RZ, R7, RZ, P3, !PT ;  /* 0x00000007ff0b7210 */ /* 0x001fe40001ffe4ff */
[----:B---3--:R-:W-:Y:S01]  /*0660*/  IADD3 R2, P2, PT, R2, 0x40, RZ ;  /* 0x0000004002027810 */ /* 0x008fe20007f5e0ff */
[----:B------:R-:W-:Y:S01]  /*0670*/  UISETP.NE.AND.EX UP0, UPT, UR7, URZ, UPT, UP0 ;  /* 0x000000ff0700728c */ /* 0x000fe2000bf05300 */
[----:B------:R-:W-:-:S03]  /*0680*/  IADD3.X R5, PT, PT, RZ, R5, RZ, P1, !PT ;  /* 0x00000005ff057210 */ /* 0x000fc60000ffe4ff */
[----:B------:R-:W-:Y:S02]  /*0690*/  IMAD.X R3, RZ, RZ, R3, P2 ;  /* 0x000000ffff037224 */ /* 0x000fe400010e0603 */
[----:B----4-:R-:W-:-:S05]  /*06a0*/  FADD R15, R0, R15 ;  /* 0x0000000f000f7221 */ /* 0x010fca0000000000 */
[----:B------:R1:W-:Y:S01]  /*06b0*/  STG.E desc[UR14][R6.64+0x1c], R15 ;  /* 0x00001c0f06007986 */ /* 0x0003e2000c10190e */
[----:B------:R-:W-:Y:S05]  /*06c0*/  BRA.U UP0, `(.L_x_1) ;  /* 0xfffffff900cc7547 */ /* 0x000fea000b83ffff */
.L_x_0:
[----:B0-----:R-:W-:Y:S05]  /*06d0*/  @!P0 EXIT ;  /* 0x000000000000894d */ /* 0x001fea0003800000 */
[----:B------:R-:W-:Y:S02]  /*06e0*/  UISETP.GE.U32.AND UP0, UPT, UR20, 0x8, UPT ;  /* 0x000000081400788c */ /* 0x000fe4000bf06070 */
[----:B------:R-:W-:Y:S02]  /*06f0*/  ULOP3.LUT UR13, UR12, 0x7, URZ, 0xc0, !UPT ;  /* 0x000000070c0d7892 */ /* 0x000fe4000f8ec0ff */
[----:B------:R-:W-:-:S04]  /*0700*/  UISETP.GE.U32.AND.EX UP0, UPT, URZ, URZ, UPT, UP0 ;  /* 0x000000ffff00728c */ /* 0x000fc8000bf06100 */
[----:B------:R-:W-:-:S04]  /*0710*/  ISETP.NE.U32.AND P0, PT, RZ, UR13, PT ;  /* 0x0000000dff007c0c */ /* 0x000fc8000bf05070 */
[----:B------:R-:W-:Y:S01]  /*0720*/  ISETP.NE.AND.EX P0, PT, RZ, RZ, PT, P0 ;  /* 0x000000ffff00720c */ /* 0x000fe20003f05300 */
[----:B------:R-:W-:-:S12]  /*0730*/  BRA.U !UP0, `(.L_x_2) ;  /* 0x0000000108c87547 */ /* 0x000fd8000b800000 */
[----:B------:R-:W0:Y:S01]  /*0740*/  LDCU.64 UR8, c[0x0][0x388] ;  /* 0x00007100ff0877ac */ /* 0x000e220008000a00 */
[----:B------:R-:W2:Y:S01]  /*0750*/  LDCU.128 UR16, c[0x0][0x390] ;  /* 0x00007200ff1077ac */ /* 0x000ea20008000c00 */
[----:B------:R-:W-:Y:S02]  /*0760*/  USHF.L.U32 UR4, UR5, 0x2, URZ ;  /* 0x0000000205047899 */ /* 0x000fe400080006ff */
[----:B------:R-:W-:Y:S02]  /*0770*/  USHF.L.U64.HI UR7, UR5, 0x2, UR6 ;  /* 0x0000000205077899 */ /* 0x000fe40008010206 */
[----:B0-----:R-:W-:Y:S02]  /*0780*/  UIADD3 UR8, UP0, UPT, UR4, UR8, URZ ;  /* 0x0000000804087290 */ /* 0x001fe4000ff1e0ff */
[----:B--2---:R-:W-:Y:S02]  /*0790*/  UIADD3 UR10, UP1, UPT, UR4, UR16, URZ ;  /* 0x00000010040a7290 */ /* 0x004fe4000ff3e0ff */
[----:B------:R-:W-:-:S02]  /*07a0*/  UIADD3.X UR9, UPT, UPT, UR7, UR9, URZ, UP0, !UPT ;  /* 0x0000000907097290 */ /* 0x000fc400087fe4ff */
[----:B-1----:R-:W-:Y:S01]  /*07b0*/  MOV R6, UR8 ;  /* 0x0000000800067c02 */ /* 0x002fe20008000f00 */
[----:B------:R-:W-:Y:S01]  /*07c0*/  UIADD3.X UR11, UPT, UPT, UR7, UR17, URZ, UP1, !UPT ;  /* 0x00000011070b7290 */ /* 0x000fe20008ffe4ff */
[----:B------:R-:W-:Y:S02]  /*07d0*/  MOV R4, UR10 ;  /* 0x0000000a00047c02 */ /* 0x000fe40008000f00 */
[----:B------:R-:W-:-:S03]  /*07e0*/  MOV R7, UR9 ;  /* 0x0000000900077c02 */ /* 0x000fc60008000f00 */
[----:B------:R-:W-:Y:S02]  /*07f0*/  IMAD.U32 R5, RZ, RZ, UR11 ;  /* 0x0000000bff057e24 */ /* 0x000fe4000f8e00ff */
[----:B------:R-:W2:Y:S04]  /*0800*/  LDG.E R0, desc[UR14][R6.64] ;  /* 0x0000000e06007981 */ /* 0x000ea8000c1e1900 */
[----:B------:R-:W2:Y:S01]  /*0810*/  LDG.E R9, desc[UR14][R4.64] ;  /* 0x0000000e04097981 */ /* 0x000ea2000c1e1900 */
[----:B------:R-:W-:-:S04]  /*0820*/  UIADD3 UR4, UP0, UPT, UR4, UR18, URZ ;  /* 0x0000001204047290 */ /* 0x000fc8000ff1e0ff */
[----:B------:R-:W-:Y:S02]  /*0830*/  UIADD3.X UR7, UPT, UPT, UR7, UR19, URZ, UP0, !UPT ;  /* 0x0000001307077290 */ /* 0x000fe400087fe4ff */
[----:B------:R-:W-:-:S04]  /*0840*/  MOV R2, UR4 ;  /* 0x0000000400027c02 */ /* 0x000fc80008000f00 */
[----:B------:R-:W-:Y:S01]  /*0850*/  MOV R3, UR7 ;  /* 0x0000000700037c02 */ /* 0x000fe20008000f00 */
[----:B--2---:R-:W-:-:S05]  /*0860*/  FADD R9, R0, R9 ;  /* 0x0000000900097221 */ /* 0x004fca0000000000 */
        /* <DEDUP_REMOVED lines=25> */
[----:B------:R-:W2:Y:S04]  /*0a00*/  LDG.E R0, desc[UR14][R6.64+0x1c] ;  /* 0x00001c0e06007981 */ /* 0x000ea8000c1e1900 */
[----:B---3--:R-:W2:Y:S01]  /*0a10*/  LDG.E R15, desc[UR14][R4.64+0x1c] ;  /* 0x00001c0e040f7981 */ /* 0x008ea2000c1e1900 */
[----:B------:R-:W-:-:S04]  /*0a20*/  UIADD3 UR5, UP0, UPT, UR5, 0x8, URZ ;  /* 0x0000000805057890 */ /* 0x000fc8000ff1e0ff */
[----:B------:R-:W-:Y:S01]  /*0a30*/  UIADD3.X UR6, UPT, UPT, URZ, UR6, URZ, UP0, !UPT ;  /* 0x00000006ff067290 */ /* 0x000fe200087fe4ff */
[----:B--2---:R-:W-:-:S05]  /*0a40*/  FADD R15, R0, R15 ;  /* 0x0000000f000f7221 */ /* 0x004fca0000000000 */
[----:B------:R0:W-:Y:S06]  /*0a50*/  STG.E desc[UR14][R2.64+0x1c], R15 ;  /* 0x00001c0f02007986 */ /* 0x0001ec000c10190e */
.L_x_2:
[----:B------:R-:W-:Y:S05]  /*0a60*/  @!P0 EXIT ;  /* 0x000000000000894d */ /* 0x000fea0003800000 */
[----:B------:R-:W-:Y:S02]  /*0a70*/  UISETP.GE.U32.AND UP0, UPT, UR13, 0x4, UPT ;  /* 0x000000040d00788c */ /* 0x000fe4000bf06070 */
[----:B------:R-:W-:Y:S02]  /*0a80*/  ULOP3.LUT UR11, UR12, 0x3, URZ, 0xc0, !UPT ;  /* 0x000000030c0b7892 */ /* 0x000fe4000f8ec0ff */
[----:B------:R-:W-:Y:S01]  /*0a90*/  UISETP.GE.U32.AND.EX UP0, UPT, URZ, URZ, UPT, UP0 ;  /* 0x000000ffff00728c */ /* 0x000fe2000bf06100 */
[----:B------:R-:W-:-:S03]  /*0aa0*/  UMOV UR4, URZ ;  /* 0x000000ff00047c82 */ /* 0x000fc60008000000 */
[----:B------:R-:W-:-:S04]  /*0ab0*/  ISETP.NE.U32.AND P0, PT, RZ, UR11, PT ;  /* 0x0000000bff007c0c */ /* 0x000fc8000bf05070 */
[----:B------:R-:W-:Y:S01]  /*0ac0*/  ISETP.NE.AND.EX P0, PT, RZ, UR4, PT, P0 ;  /* 0x00000004ff007c0c */ /* 0x000fe2000bf05300 */
[----:B------:R-:W-:-:S12]  /*0ad0*/  BRA.U !UP0, `(.L_x_3) ;  /* 0x0000000108887547 */ /* 0x000fd8000b800000 */
[----:B------:R-:W2:Y:S01]  /*0ae0*/  LDCU.64 UR12, c[0x0][0x388] ;  /* 0x00007100ff0c77ac */ /* 0x000ea20008000a00 */
[----:B------:R-:W3:Y:S01]  /*0af0*/  LDCU.128 UR16, c[0x0][0x390] ;  /* 0x00007200ff1077ac */ /* 0x000ee20008000c00 */
[----:B------:R-:W-:Y:S02]  /*0b00*/  USHF.L.U32 UR8, UR5, 0x2, URZ ;  /* 0x0000000205087899 */ /* 0x000fe400080006ff */
[----:B------:R-:W-:Y:S02]  /*0b10*/  USHF.L.U64.HI UR7, UR5, 0x2, UR6 ;  /* 0x0000000205077899 */ /* 0x000fe40008010206 */
[----:B--2---:R-:W-:Y:S02]  /*0b20*/  UIADD3 UR12, UP0, UPT, UR8, UR12, URZ ;  /* 0x0000000c080c7290 */ /* 0x004fe4000ff1e0ff */
[----:B---3--:R-:W-:Y:S02]  /*0b30*/  UIADD3 UR16, UP1, UPT, UR8, UR16, URZ ;  /* 0x0000001008107290 */ /* 0x008fe4000ff3e0ff */
[----:B------:R-:W-:-:S02]  /*0b40*/  UIADD3.X UR13, UPT, UPT, UR7, UR13, URZ, UP0, !UPT ;  /* 0x0000000d070d7290 */ /* 0x000fc400087fe4ff */
[----:B------:R-:W-:Y:S01]  /*0b50*/  MOV R4, UR12 ;  /* 0x0000000c00047c02 */ /* 0x000fe20008000f00 */
[----:B------:R-:W-:Y:S01]  /*0b60*/  UIADD3.X UR17, UPT, UPT, UR7, UR17, URZ, UP1, !UPT ;  /* 0x0000001107117290 */ /* 0x000fe20008ffe4ff */
[----:B-1----:R-:W-:Y:S02]  /*0b70*/  MOV R6, UR16 ;  /* 0x0000001000067c02 */ /* 0x002fe40008000f00 */
[----:B------:R-:W-:-:S03]  /*0b80*/  IMAD.U32 R5, RZ, RZ, UR13 ;  /* 0x0000000dff057e24 */ /* 0x000fc6000f8e00ff */
[----:B------:R-:W-:Y:S02]  /*0b90*/  MOV R7, UR17 ;  /* 0x0000001100077c02 */ /* 0x000fe40008000f00 */
[----:B------:R-:W2:Y:S04]  /*0ba0*/  LDG.E R0, desc[UR14][R4.64] ;  /* 0x0000000e04007981 */ /* 0x000ea8000c1e1900 */
[----:B0-----:R-:W2:Y:S01]  /*0bb0*/  LDG.E R9, desc[UR14][R6.64] ;  /* 0x0000000e06097981 */ /* 0x001ea2000c1e1900 */
[----:B------:R-:W-:-:S04]  /*0bc0*/  UIADD3 UR18, UP0, UPT, UR8, UR18, URZ ;  /* 0x0000001208127290 */ /* 0x000fc8000ff1e0ff */
[----:B------:R-:W-:Y:S02]  /*0bd0*/  UIADD3.X UR19, UPT, UPT, UR7, UR19, URZ, UP0, !UPT ;  /* 0x0000001307137290 */ /* 0x000fe400087fe4ff */
[----:B------:R-:W-:-:S04]  /*0be0*/  MOV R2, UR18 ;  /* 0x0000001200027c02 */ /* 0x000fc80008000f00 */
[----:B------:R-:W-:Y:S01]  /*0bf0*/  MOV R3, UR19 ;  /* 0x0000001300037c02 */ /* 0x000fe20008000f00 */
[----:B--2---:R-:W-:-:S05]  /*0c00*/  FADD R9, R0, R9 ;  /* 0x0000000900097221 */ /* 0x004fca0000000000 */
[----:B------:R2:W-:Y:S04]  /*0c10*/  STG.E desc[UR14][R2.64], R9 ;  /* 0x0000000902007986 */ /* 0x0005e8000c10190e */
[----:B------:R-:W3:Y:S04]  /*0c20*/  LDG.E R0, desc[UR14][R4.64+0x4] ;  /* 0x0000040e04007981 */ /* 0x000ee8000c1e1900 */
[----:B------:R-:W3:Y:S02]  /*0c30*/  LDG.E R11, desc[UR14][R6.64+0x4] ;  /* 0x0000040e060b7981 */ /* 0x000ee4000c1e1900 */
[----:B---3--:R-:W-:-:S05]  /*0c40*/  FADD R11, R0, R11 ;  /* 0x0000000b000b7221 */ /* 0x008fca0000000000 */
[----:B------:R2:W-:Y:S04]  /*0c50*/  STG.E desc[UR14][R2.64+0x4], R11 ;  /* 0x0000040b02007986 */ /* 0x0005e8000c10190e */
[----:B------:R-:W3:Y:S04]  /*0c60*/  LDG.E R0, desc[UR14][R4.64+0x8] ;  /* 0x0000080e04007981 */ /* 0x000ee8000c1e1900 */
[----:B------:R-:W3:Y:S02]  /*0c70*/  LDG.E R13, desc[UR14][R6.64+0x8] ;  /* 0x0000080e060d7981 */ /* 0x000ee4000c1e1900 */
[----:B---3--:R-:W-:-:S05]  /*0c80*/  FADD R13, R0, R13 ;  /* 0x0000000d000d7221 */ /* 0x008fca0000000000 */
[----:B------:R2:W-:Y:S04]  /*0c90*/  STG.E desc[UR14][R2.64+0x8], R13 ;  /* 0x0000080d02007986 */ /* 0x0005e8000c10190e */
[----:B------:R-:W3:Y:S04]  /*0ca0*/  LDG.E R0, desc[UR14][R4.64+0xc] ;  /* 0x00000c0e04007981 */ /* 0x000ee8000c1e1900 */
[----:B------:R-:W3:Y:S01]  /*0cb0*/  LDG.E R15, desc[UR14][R6.64+0xc] ;  /* 0x00000c0e060f7981 */ /* 0x000ee2000c1e1900 */
[----:B------:R-:W-:-:S04]  /*0cc0*/  UIADD3 UR5, UP0, UPT, UR5, 0x4, URZ ;  /* 0x0000000405057890 */ /* 0x000fc8000ff1e0ff */
[----:B------:R-:W-:Y:S01]  /*0cd0*/  UIADD3.X UR6, UPT, UPT, URZ, UR6, URZ, UP0, !UPT ;  /* 0x00000006ff067290 */ /* 0x000fe200087fe4ff */
[----:B---3--:R-:W-:-:S05]  /*0ce0*/  FADD R15, R0, R15 ;  /* 0x0000000f000f7221 */ /* 0x008fca0000000000 */
[----:B------:R2:W-:Y:S06]  /*0cf0*/  STG.E desc[UR14][R2.64+0xc], R15 ;  /* 0x00000c0f02007986 */ /* 0x0005ec000c10190e */
.L_x_3:
[----:B------:R-:W-:Y:S05]  /*0d00*/  @!P0 EXIT ;  /* 0x000000000000894d */ /* 0x000fea0003800000 */
[----:B------:R-:W3:Y:S01]  /*0d10*/  LDCU.128 UR16, c[0x0][0x390] ;  /* 0x00007200ff1077ac */ /* 0x000ee20008000c00 */
[----:B------:R-:W4:Y:S01]  /*0d20*/  LDCU.64 UR12, c[0x0][0x388] ;  /* 0x00007100ff0c77ac */ /* 0x000f220008000a00 */
[----:B------:R-:W-:Y:S02]  /*0d30*/  USHF.L.U32 UR8, UR5, 0x2, URZ ;  /* 0x0000000205087899 */ /* 0x000fe400080006ff */
[----:B------:R-:W-:Y:S02]  /*0d40*/  USHF.L.U64.HI UR6, UR5, 0x2, UR6 ;  /* 0x0000000205067899 */ /* 0x000fe40008010206 */
[----:B---3--:R-:W-:Y:S02]  /*0d50*/  UIADD3 UR9, UP0, UPT, UR8, UR18, URZ ;  /* 0x0000001208097290 */ /* 0x008fe4000ff1e0ff */
[----:B------:R-:W-:Y:S02]  /*0d60*/  UIADD3 UR7, UP1, UPT, UR8, UR16, URZ ;  /* 0x0000001008077290 */ /* 0x000fe4000ff3e0ff */
[----:B----4-:R-:W-:-:S02]  /*0d70*/  UIADD3 UR5, UP2, UPT, UR8, UR12, URZ ;  /* 0x0000000c08057290 */ /* 0x010fc4000ff5e0ff */
[----:B------:R-:W-:Y:S02]  /*0d80*/  UIADD3.X UR10, UPT, UPT, UR6, UR19, URZ, UP0, !UPT ;  /* 0x00000013060a7290 */ /* 0x000fe400087fe4ff */
[----:B------:R-:W-:Y:S02]  /*0d90*/  UIADD3.X UR8, UPT, UPT, UR6, UR17, URZ, UP1, !UPT ;  /* 0x0000001106087290 */ /* 0x000fe40008ffe4ff */
[----:B------:R-:W-:-:S12]  /*0da0*/  UIADD3.X UR6, UPT, UPT, UR6, UR13, URZ, UP2, !UPT ;  /* 0x0000000d06067290 */ /* 0x000fd800097fe4ff */
.L_x_4:
[----:B0-2---:R-:W-:Y:S01]  /*0db0*/  MOV R2, UR5 ;  /* 0x0000000500027c02 */ /* 0x005fe20008000f00 */
[----:B------:R-:W-:Y:S01]  /*0dc0*/  IMAD.U32 R3, RZ, RZ, UR6 ;  /* 0x00000006ff037e24 */ /* 0x000fe2000f8e00ff */
[----:B------:R-:W-:Y:S02]  /*0dd0*/  MOV R5, UR8 ;  /* 0x0000000800057c02 */ /* 0x000fe40008000f00 */
[----:B------:R-:W-:Y:S02]  /*0de0*/  MOV R4, UR7 ;  /* 0x0000000700047c02 */ /* 0x000fe40008000f00 */
[----:B------:R-:W2:Y:S04]  /*0df0*/  LDG.E R2, desc[UR14][R2.64] ;  /* 0x0000000e02027981 */ /* 0x000ea8000c1e1900 */
[----:B------:R-:W2:Y:S01]  /*0e00*/  LDG.E R5, desc[UR14][R4.64] ;  /* 0x0000000e04057981 */ /* 0x000ea2000c1e1900 */
[----:B-1-3--:R-:W-:Y:S01]  /*0e10*/  MOV R6, UR9 ;  /* 0x0000000900067c02 */ /* 0x00afe20008000f00 */
[----:B------:R-:W-:Y:S01]  /*0e20*/  UIADD3 UR11, UP0, UPT, UR11, -0x1, URZ ;  /* 0xffffffff0b0b7890 */ /* 0x000fe2000ff1e0ff */
[----:B------:R-:W-:Y:S01]  /*0e30*/  MOV R7, UR10 ;  /* 0x0000000a00077c02 */ /* 0x000fe20008000f00 */
[----:B------:R-:W-:-:S02]  /*0e40*/  UIADD3 UR9, UP1, UPT, UR9, 0x4, URZ ;  /* 0x0000000409097890 */ /* 0x000fc4000ff3e0ff */
[----:B------:R-:W-:Y:S02]  /*0e50*/  UIADD3.X UR4, UPT, UPT, UR4, -0x1, URZ, UP0, !UPT ;  /* 0xffffffff04047890 */ /* 0x000fe400087fe4ff */
[----:B------:R-:W-:Y:S02]  /*0e60*/  UISETP.NE.U32.AND UP0, UPT, UR11, URZ, UPT ;  /* 0x000000ff0b00728c */ /* 0x000fe4000bf05070 */
[----:B------:R-:W-:Y:S02]  /*0e70*/  UIADD3 UR7, UP2, UPT, UR7, 0x4, URZ ;  /* 0x0000000407077890 */ /* 0x000fe4000ff5e0ff */
[----:B------:R-:W-:Y:S02]  /*0e80*/  UISETP.NE.AND.EX UP0, UPT, UR4, URZ, UPT, UP0 ;  /* 0x000000ff0400728c */ /* 0x000fe4000bf05300 */
[----:B------:R-:W-:Y:S02]  /*0e90*/  UIADD3 UR5, UP3, UPT, UR5, 0x4, URZ ;  /* 0x0000000405057890 */ /* 0x000fe4000ff7e0ff */
[----:B------:R-:W-:-:S02]  /*0ea0*/  UIADD3.X UR10, UPT, UPT, URZ, UR10, URZ, UP1, !UPT ;  /* 0x0000000aff0a7290 */ /* 0x000fc40008ffe4ff */
[----:B------:R-:W-:Y:S02]  /*0eb0*/  UIADD3.X UR8, UPT, UPT, URZ, UR8, URZ, UP2, !UPT ;  /* 0x00000008ff087290 */ /* 0x000fe400097fe4ff */
[----:B------:R-:W-:Y:S01]  /*0ec0*/  UIADD3.X UR6, UPT, UPT, URZ, UR6, URZ, UP3, !UPT ;  /* 0x00000006ff067290 */ /* 0x000fe20009ffe4ff */
[----:B--2---:R-:W-:-:S05]  /*0ed0*/  FADD R9, R2, R5 ;  /* 0x0000000502097221 */ /* 0x004fca0000000000 */
[----:B------:R3:W-:Y:S01]  /*0ee0*/  STG.E desc[UR14][R6.64], R9 ;  /* 0x0000000906007986 */ /* 0x0007e2000c10190e */
[----:B------:R-:W-:Y:S05]  /*0ef0*/  BRA.U UP0, `(.L_x_4) ;  /* 0xfffffffd00ac7547 */ /* 0x000fea000b83ffff */
[----:B------:R-:W-:Y:S05]  /*0f00*/  EXIT ;  /* 0x000000000000794d */ /* 0x000fea0003800000 */
.L_x_5:
[----:B------:R-:W-:-:S00]  /*0f10*/  BRA `(.L_x_5) ;  /* 0xfffffffc00fc7947 */ /* 0x000fc0000383ffff */
[----:B------:R-:W-:-:S00]  /*0f20*/  NOP ;  /* 0x0000000000007918 */ /* 0x000fc00000000000 */
        /* <DEDUP_REMOVED lines=13> */
.L_x_6:


//--------------------- .nv.shared.reserved.0     --------------------------
	.section	.nv.shared.reserved.0,"aw",@nobits
	.weak		__nv_reservedSMEM_offset_0_alias
	.size		__nv_reservedSMEM_offset_0_alias, 0, 64
	.other		__nv_reservedSMEM_offset_0_alias,@"STO_CUDA_RESERVED_SHARED STV_DEFAULT"
__nv_reservedSMEM_offset_0_alias:
	.zero		0
	.zero		64


//--------------------- .nv.constant0._Z3addmPfS_S_ --------------------------
	.section	.nv.constant0._Z3addmPfS_S_,"a",@progbits
	.sectionflags	@""
	.align	4
.nv.constant0._Z3addmPfS_S_:
	.zero		928


//--------------------- SYMBOLS --------------------------

	.type		.nv.reservedSmem.offset0,@object
	.size		.nv.reservedSmem.offset0,0x4
